//
// Generated by NVIDIA NVVM Compiler
//
// Compiler Build ID: CL-36424714
// Cuda compilation tools, release 13.0, V13.0.88
// Based on NVVM 20.0.0
//

.version 9.0
.target sm_100
.address_size 64

	// .globl	_Z13convolution1DPfS_ii
.const .align 4 .b8 d_Filter[20];

.visible .entry _Z13convolution1DPfS_ii(
	.param .u64 .ptr .align 1 _Z13convolution1DPfS_ii_param_0,
	.param .u64 .ptr .align 1 _Z13convolution1DPfS_ii_param_1,
	.param .u32 _Z13convolution1DPfS_ii_param_2,
	.param .u32 _Z13convolution1DPfS_ii_param_3
)
{
	.reg .pred 	%p<17>;
	.reg .b32 	%r<11>;
	.reg .b32 	%f<27>;
	.reg .b64 	%rd<17>;

	ld.param.u64 	%rd3, [_Z13convolution1DPfS_ii_param_0];
	ld.param.u64 	%rd2, [_Z13convolution1DPfS_ii_param_1];
	ld.param.u32 	%r5, [_Z13convolution1DPfS_ii_param_2];
	ld.param.u32 	%r6, [_Z13convolution1DPfS_ii_param_3];
	cvta.to.global.u64 	%rd1, %rd3;
	mov.u32 	%r7, %tid.x;
	mov.u32 	%r8, %ctaid.x;
	mov.u32 	%r9, %ntid.x;
	mad.lo.s32 	%r1, %r8, %r9, %r7;
	setp.ge.s32 	%p1, %r1, %r6;
	@%p1 bra 	$L__BB0_12;
	add.s32 	%r2, %r1, -2;
	setp.lt.s32 	%p2, %r1, 2;
	setp.ge.s32 	%p3, %r2, %r5;
	mov.f32 	%f23, 0f00000000;
	or.pred  	%p4, %p2, %p3;
	@%p4 bra 	$L__BB0_3;
	mul.wide.u32 	%rd4, %r2, 4;
	add.s64 	%rd5, %rd1, %rd4;
	ld.global.f32 	%f12, [%rd5];
	ld.const.f32 	%f13, [d_Filter];
	fma.rn.f32 	%f23, %f12, %f13, 0f00000000;
$L__BB0_3:
	setp.lt.s32 	%p5, %r1, 1;
	setp.gt.s32 	%p6, %r1, %r5;
	or.pred  	%p7, %p5, %p6;
	@%p7 bra 	$L__BB0_5;
	add.s32 	%r10, %r1, -1;
	mul.wide.u32 	%rd6, %r10, 4;
	add.s64 	%rd7, %rd1, %rd6;
	ld.global.f32 	%f14, [%rd7];
	ld.const.f32 	%f15, [d_Filter+4];
	fma.rn.f32 	%f23, %f14, %f15, %f23;
$L__BB0_5:
	setp.lt.s32 	%p8, %r1, 0;
	setp.ge.s32 	%p9, %r1, %r5;
	or.pred  	%p10, %p8, %p9;
	@%p10 bra 	$L__BB0_7;
	mul.wide.u32 	%rd8, %r1, 4;
	add.s64 	%rd9, %rd1, %rd8;
	ld.global.f32 	%f16, [%rd9];
	ld.const.f32 	%f17, [d_Filter+8];
	fma.rn.f32 	%f23, %f16, %f17, %f23;
$L__BB0_7:
	add.s32 	%r3, %r1, 1;
	setp.lt.s32 	%p11, %r1, -1;
	setp.ge.s32 	%p12, %r3, %r5;
	or.pred  	%p13, %p11, %p12;
	@%p13 bra 	$L__BB0_9;
	mul.wide.u32 	%rd10, %r3, 4;
	add.s64 	%rd11, %rd1, %rd10;
	ld.global.f32 	%f18, [%rd11];
	ld.const.f32 	%f19, [d_Filter+12];
	fma.rn.f32 	%f23, %f18, %f19, %f23;
$L__BB0_9:
	add.s32 	%r4, %r1, 2;
	setp.lt.s32 	%p14, %r1, -2;
	setp.ge.s32 	%p15, %r4, %r5;
	or.pred  	%p16, %p14, %p15;
	@%p16 bra 	$L__BB0_11;
	mul.wide.u32 	%rd12, %r4, 4;
	add.s64 	%rd13, %rd1, %rd12;
	ld.global.f32 	%f20, [%rd13];
	ld.const.f32 	%f21, [d_Filter+16];
	fma.rn.f32 	%f23, %f20, %f21, %f23;
$L__BB0_11:
	cvta.to.global.u64 	%rd14, %rd2;
	mul.wide.s32 	%rd15, %r1, 4;
	add.s64 	%rd16, %rd14, %rd15;
	st.global.f32 	[%rd16], %f23;
$L__BB0_12:
	ret;

}


// ===== COMPILED SASS (sm_100) =====

	.target	sm_100

	.elftype	@"ET_EXEC"


//--------------------- .note.nv.tkinfo           --------------------------
	.section	.note.nv.tkinfo,"",@"SHT_NOTE"
	.sectionflags	@"SHF_NOTE_NV_TKINFO"
	.tkinfo
        /*0018*/ 	.word	0x00000002
        /*0030*/ 	.string	""
        /*0030*/ 	.string	"ptxas"
        /*0030*/ 	.string	"Cuda compilation tools, release 13.0, V13.0.88"
        /*0030*/ 	.string	"Build cuda_13.0.r13.0/compiler.36424714_0"
        /*0030*/ 	.string	"-arch sm_100 -m 64 "



//--------------------- .note.nv.cuinfo           --------------------------
	.section	.note.nv.cuinfo,"",@"SHT_NOTE"
	.sectionflags	@"SHF_NOTE_NV_CUINFO"
        /*0018*/ 	.short	0x0002
        /*001a*/ 	.short	0x0064
        /*001c*/ 	.short	0x0082
	.zero		2


//--------------------- .nv.info                  --------------------------
	.section	.nv.info,"",@"SHT_CUDA_INFO"
	.align	4


	//----- nvinfo : EIATTR_REGCOUNT
	.align		4
        /*0000*/ 	.byte	0x04, 0x2f
        /*0002*/ 	.short	(.L_2 - .L_1)
	.align		4
.L_1:
        /*0004*/ 	.word	index@(_Z13convolution1DPfS_ii)
        /*0008*/ 	.word	0x00000016


	//----- nvinfo : EIATTR_FRAME_SIZE
	.align		4
.L_2:
        /*000c*/ 	.byte	0x04, 0x11
        /*000e*/ 	.short	(.L_4 - .L_3)
	.align		4
.L_3:
        /*0010*/ 	.word	index@(_Z13convolution1DPfS_ii)
        /*0014*/ 	.word	0x00000000


	//----- nvinfo : EIATTR_MIN_STACK_SIZE
	.align		4
.L_4:
        /*0018*/ 	.byte	0x04, 0x12
        /*001a*/ 	.short	(.L_6 - .L_5)
	.align		4
.L_5:
        /*001c*/ 	.word	index@(_Z13convolution1DPfS_ii)
        /*0020*/ 	.word	0x00000000
.L_6:


//--------------------- .nv.compat                --------------------------
	.section	.nv.compat,"",@"SHT_CUDA_COMPAT_INFO"
	.align	4
        /*0000*/ 	.byte	0x02, 0x09, 0x00, 0x00, 0x02, 0x02, 0x01, 0x00, 0x02, 0x05, 0x05, 0x00, 0x03, 0x07, 0x01, 0x01
        /*0010*/ 	.byte	0x02, 0x03, 0x00, 0x00, 0x02, 0x06, 0x01, 0x00, 0x04, 0x0b, 0x08, 0x00, 0x09, 0x00, 0x00, 0x00
        /*0020*/ 	.byte	0x00, 0x00, 0x00, 0x00


//--------------------- .nv.info._Z13convolution1DPfS_ii --------------------------
	.section	.nv.info._Z13convolution1DPfS_ii,"",@"SHT_CUDA_INFO"
	.sectionflags	@""
	.align	4


	//----- nvinfo : EIATTR_CUDA_API_VERSION
	.align		4
        /*0000*/ 	.byte	0x04, 0x37
        /*0002*/ 	.short	(.L_8 - .L_7)
.L_7:
        /*0004*/ 	.word	0x00000082


	//----- nvinfo : EIATTR_KPARAM_INFO
	.align		4
.L_8:
        /*0008*/ 	.byte	0x04, 0x17
        /*000a*/ 	.short	(.L_10 - .L_9)
.L_9:
        /*000c*/ 	.word	0x00000000
        /*0010*/ 	.short	0x0003
        /*0012*/ 	.short	0x0014
        /*0014*/ 	.byte	0x00, 0xf0, 0x11, 0x00


	//----- nvinfo : EIATTR_KPARAM_INFO
	.align		4
.L_10:
        /*0018*/ 	.byte	0x04, 0x17
        /*001a*/ 	.short	(.L_12 - .L_11)
.L_11:
        /*001c*/ 	.word	0x00000000
        /*0020*/ 	.short	0x0002
        /*0022*/ 	.short	0x0010
        /*0024*/ 	.byte	0x00, 0xf0, 0x11, 0x00


	//----- nvinfo : EIATTR_KPARAM_INFO
	.align		4
.L_12:
        /*0028*/ 	.byte	0x04, 0x17
        /*002a*/ 	.short	(.L_14 - .L_13)
.L_13:
        /*002c*/ 	.word	0x00000000
        /*0030*/ 	.short	0x0001
        /*0032*/ 	.short	0x0008
        /*0034*/ 	.byte	0x00, 0xf5, 0x21, 0x00


	//----- nvinfo : EIATTR_KPARAM_INFO
	.align		4
.L_14:
        /*0038*/ 	.byte	0x04, 0x17
        /*003a*/ 	.short	(.L_16 - .L_15)
.L_15:
        /*003c*/ 	.word	0x00000000
        /*0040*/ 	.short	0x0000
        /*0042*/ 	.short	0x0000
        /*0044*/ 	.byte	0x00, 0xf5, 0x21, 0x00


	//----- nvinfo : EIATTR_SPARSE_MMA_MASK
	.align		4
.L_16:
        /*0048*/ 	.byte	0x03, 0x50
        /*004a*/ 	.short	0x0000


	//----- nvinfo : EIATTR_MAXREG_COUNT
	.align		4
        /*004c*/ 	.byte	0x03, 0x1b
        /*004e*/ 	.short	0x00ff


	//----- nvinfo : EIATTR_MERCURY_ISA_VERSION
	.align		4
        /*0050*/ 	.byte	0x03, 0x5f
        /*0052*/ 	.short	0x0101


	//----- nvinfo : EIATTR_VRC_CTA_INIT_COUNT
	.align		4
        /*0054*/ 	.byte	0x02, 0x4a
	.zero		1
	.zero		1


	//----- nvinfo : EIATTR_EXIT_INSTR_OFFSETS
	.align		4
        /*0058*/ 	.byte	0x04, 0x1c
        /*005a*/ 	.short	(.L_18 - .L_17)


	//   ....[0]....
.L_17:
        /*005c*/ 	.word	0x00000070


	//   ....[1]....
        /*0060*/ 	.word	0x00000350


	//----- nvinfo : EIATTR_CBANK_PARAM_SIZE
	.align		4
.L_18:
        /*0064*/ 	.byte	0x03, 0x19
        /*0066*/ 	.short	0x0018


	//----- nvinfo : EIATTR_PARAM_CBANK
	.align		4
        /*0068*/ 	.byte	0x04, 0x0a
        /*006a*/ 	.short	(.L_20 - .L_19)
	.align		4
.L_19:
        /*006c*/ 	.word	index@(.nv.constant0._Z13convolution1DPfS_ii)
        /*0070*/ 	.short	0x0380
        /*0072*/ 	.short	0x0018


	//----- nvinfo : EIATTR_SW_WAR
	.align		4
.L_20:
        /*0074*/ 	.byte	0x04, 0x36
        /*0076*/ 	.short	(.L_22 - .L_21)
.L_21:
        /*0078*/ 	.word	0x00000008
.L_22:


//--------------------- .nv.callgraph             --------------------------
	.section	.nv.callgraph,"",@"SHT_CUDA_CALLGRAPH"
	.align	4
	.sectionentsize	8
	.align		4
        /*0000*/ 	.word	0x00000000
	.align		4
        /*0004*/ 	.word	0xffffffff
	.align		4
        /*0008*/ 	.word	0x00000000
	.align		4
        /*000c*/ 	.word	0xfffffffe
	.align		4
        /*0010*/ 	.word	0x00000000
	.align		4
        /*0014*/ 	.word	0xfffffffd
	.align		4
        /*0018*/ 	.word	0x00000000
	.align		4
        /*001c*/ 	.word	0xfffffffc


//--------------------- .nv.constant3             --------------------------
	.section	.nv.constant3,"a",@progbits
	.align	4
.nv.constant3:
	.type		d_Filter,@object
	.size		d_Filter,(.L_0 - d_Filter)
d_Filter:
	.zero		20
.L_0:


//--------------------- .text._Z13convolution1DPfS_ii --------------------------
	.section	.text._Z13convolution1DPfS_ii,"ax",@progbits
	.align	128
        .global         _Z13convolution1DPfS_ii
        .type           _Z13convolution1DPfS_ii,@function
        .size           _Z13convolution1DPfS_ii,(.L_x_1 - _Z13convolution1DPfS_ii)
        .other          _Z13convolution1DPfS_ii,@"STO_CUDA_ENTRY STV_DEFAULT"
_Z13convolution1DPfS_ii:
.text._Z13convolution1DPfS_ii:
[----:B------:R-:W-:Y:S01]  /*0000*/  LDC R1, c[0x0][0x37c] ;  /* 0x0000df00ff017b82 */ /* 0x000fe20000000800 */
[----:B------:R-:W0:Y:S07]  /*0010*/  S2R R4, SR_TID.X ;  /* 0x0000000000047919 */ /* 0x000e2e0000002100 */
[----:B------:R-:W0:Y:S01]  /*0020*/  S2UR UR4, SR_CTAID.X ;  /* 0x00000000000479c3 */ /* 0x000e220000002500 */
[----:B------:R-:W1:Y:S07]  /*0030*/  LDCU UR5, c[0x0][0x394] ;  /* 0x00007280ff0577ac */ /* 0x000e6e0008000800 */
[----:B------:R-:W0:Y:S02]  /*0040*/  LDC R3, c[0x0][0x360] ;  /* 0x0000d800ff037b82 */ /* 0x000e240000000800 */
[----:B0-----:R-:W-:-:S05]  /*0050*/  IMAD R4, R3, UR4, R4 ;  /* 0x0000000403047c24 */ /* 0x001fca000f8e0204 */
[----:B-1----:R-:W-:-:S13]  /*0060*/  ISETP.GE.AND P0, PT, R4, UR5, PT ;  /* 0x0000000504007c0c */ /* 0x002fda000bf06270 */
[----:B------:R-:W-:Y:S05]  /*0070*/  @P0 EXIT ;  /* 0x000000000000094d */ /* 0x000fea0003800000 */
[----:B------:R-:W0:Y:S01]  /*0080*/  LDCU UR4, c[0x0][0x390] ;  /* 0x00007200ff0477ac */ /* 0x000e220008000800 */
[C---:B------:R-:W-:Y:S01]  /*0090*/  IADD3 R5, PT, PT, R4.reuse, -0x2, RZ ;  /* 0xfffffffe04057810 */ /* 0x040fe20007ffe0ff */
[C---:B------:R-:W-:Y:S01]  /*00a0*/  VIADD R19, R4.reuse, 0x2 ;  /* 0x0000000204137836 */ /* 0x040fe20000000000 */
[C---:B------:R-:W-:Y:S02]  /*00b0*/  IADD3 R17, PT, PT, R4.reuse, 0x1, RZ ;  /* 0x0000000104117810 */ /* 0x040fe40007ffe0ff */
[----:B0-----:R-:W-:Y:S02]  /*00c0*/  ISETP.GE.AND P0, PT, R5, UR4, PT ;  /* 0x0000000405007c0c */ /* 0x001fe4000bf06270 */
[C---:B------:R-:W-:Y:S02]  /*00d0*/  ISETP.GT.AND P2, PT, R4.reuse, UR4, PT ;  /* 0x0000000404007c0c */ /* 0x040fe4000bf44270 */
[C---:B------:R-:W-:Y:S02]  /*00e0*/  ISETP.LT.OR P0, PT, R4.reuse, 0x2, P0 ;  /* 0x000000020400780c */ /* 0x040fe40000701670 */
[----:B------:R-:W-:-:S02]  /*00f0*/  ISETP.GE.AND P1, PT, R4, UR4, PT ;  /* 0x0000000404007c0c */ /* 0x000fc4000bf26270 */
[C---:B------:R-:W-:Y:S02]  /*0100*/  ISETP.LT.OR P2, PT, R4.reuse, 0x1, P2 ;  /* 0x000000010400780c */ /* 0x040fe40001741670 */
[----:B------:R-:W-:Y:S02]  /*0110*/  ISETP.GE.AND P4, PT, R17, UR4, PT ;  /* 0x0000000411007c0c */ /* 0x000fe4000bf86270 */
[C---:B------:R-:W-:Y:S02]  /*0120*/  ISETP.LT.OR P1, PT, R4.reuse, RZ, P1 ;  /* 0x000000ff0400720c */ /* 0x040fe40000f21670 */
[----:B------:R-:W-:Y:S01]  /*0130*/  ISETP.GE.AND P3, PT, R19, UR4, PT ;  /* 0x0000000413007c0c */ /* 0x000fe2000bf66270 */
[----:B------:R-:W0:Y:S01]  /*0140*/  LDCU.64 UR4, c[0x0][0x358] ;  /* 0x00006b00ff0477ac */ /* 0x000e220008000a00 */
[C---:B------:R-:W-:Y:S01]  /*0150*/  ISETP.LT.OR P4, PT, R4.reuse, -0x1, P4 ;  /* 0xffffffff0400780c */ /* 0x040fe20002781670 */
[----:B------:R-:W1:Y:S01]  /*0160*/  @!P0 LDC.64 R8, c[0x0][0x380] ;  /* 0x0000e000ff088b82 */ /* 0x000e620000000a00 */
[----:B------:R-:W-:-:S03]  /*0170*/  ISETP.LT.OR P3, PT, R4, -0x2, P3 ;  /* 0xfffffffe0400780c */ /* 0x000fc60001f61670 */
[----:B------:R-:W-:-:S04]  /*0180*/  @!P2 IADD3 R15, PT, PT, R4, -0x1, RZ ;  /* 0xffffffff040fa810 */ /* 0x000fc80007ffe0ff */
[----:B------:R-:W2:Y:S08]  /*0190*/  @!P2 LDC.64 R10, c[0x0][0x380] ;  /* 0x0000e000ff0aab82 */ /* 0x000eb00000000a00 */
[----:B------:R-:W3:Y:S08]  /*01a0*/  @!P1 LDC.64 R12, c[0x0][0x380] ;  /* 0x0000e000ff0c9b82 */ /* 0x000ef00000000a00 */
[----:B------:R-:W4:Y:S01]  /*01b0*/  @!P4 LDC.64 R6, c[0x0][0x380] ;  /* 0x0000e000ff06cb82 */ /* 0x000f220000000a00 */
[----:B-1----:R-:W-:-:S05]  /*01c0*/  @!P0 IMAD.WIDE.U32 R8, R5, 0x4, R8 ;  /* 0x0000000405088825 */ /* 0x002fca00078e0008 */
[----:B0-----:R-:W5:Y:S02]  /*01d0*/  @!P0 LDG.E R0, desc[UR4][R8.64] ;  /* 0x0000000408008981 */ /* 0x001f64000c1e1900 */
[----:B------:R-:W0:Y:S01]  /*01e0*/  @!P3 LDC.64 R2, c[0x0][0x380] ;  /* 0x0000e000ff02bb82 */ /* 0x000e220000000a00 */
[----:B--2---:R-:W-:-:S06]  /*01f0*/  @!P2 IMAD.WIDE.U32 R10, R15, 0x4, R10 ;  /* 0x000000040f0aa825 */ /* 0x004fcc00078e000a */
[----:B------:R1:W2:Y:S01]  /*0200*/  @!P2 LDG.E R10, desc[UR4][R10.64] ;  /* 0x000000040a0aa981 */ /* 0x0002a2000c1e1900 */
[----:B---3--:R-:W-:Y:S01]  /*0210*/  @!P1 IMAD.WIDE.U32 R12, R4, 0x4, R12 ;  /* 0x00000004040c9825 */ /* 0x008fe200078e000c */
[----:B------:R-:W5:Y:S05]  /*0220*/  @!P0 LDC R5, c[0x3][RZ] ;  /* 0x00c00000ff058b82 */ /* 0x000f6a0000000800 */
[----:B------:R-:W3:Y:S01]  /*0230*/  @!P1 LDG.E R12, desc[UR4][R12.64] ;  /* 0x000000040c0c9981 */ /* 0x000ee2000c1e1900 */
[----:B----4-:R-:W-:Y:S02]  /*0240*/  @!P4 IMAD.WIDE.U32 R6, R17, 0x4, R6 ;  /* 0x000000041106c825 */ /* 0x010fe400078e0006 */
[----:B------:R-:W2:Y:S04]  /*0250*/  @!P2 LDC R14, c[0x3][0x4] ;  /* 0x00c00100ff0eab82 */ /* 0x000ea80000000800 */
[----:B------:R-:W4:Y:S01]  /*0260*/  @!P4 LDG.E R6, desc[UR4][R6.64] ;  /* 0x000000040606c981 */ /* 0x000f22000c1e1900 */
[----:B0-----:R-:W-:-:S03]  /*0270*/  @!P3 IMAD.WIDE.U32 R2, R19, 0x4, R2 ;  /* 0x000000041302b825 */ /* 0x001fc600078e0002 */
[----:B------:R-:W3:Y:S03]  /*0280*/  @!P1 LDC R15, c[0x3][0x8] ;  /* 0x00c00200ff0f9b82 */ /* 0x000ee60000000800 */
[----:B------:R-:W4:Y:S05]  /*0290*/  @!P3 LDG.E R2, desc[UR4][R2.64] ;  /* 0x000000040202b981 */ /* 0x000f2a000c1e1900 */
[----:B------:R-:W4:Y:S01]  /*02a0*/  @!P4 LDC R16, c[0x3][0xc] ;  /* 0x00c00300ff10cb82 */ /* 0x000f220000000800 */
[----:B-1----:R-:W-:-:S07]  /*02b0*/  IMAD.MOV.U32 R11, RZ, RZ, RZ ;  /* 0x000000ffff0b7224 */ /* 0x002fce00078e00ff */
[----:B------:R-:W0:Y:S08]  /*02c0*/  LDC.64 R8, c[0x0][0x388] ;  /* 0x0000e200ff087b82 */ /* 0x000e300000000a00 */
[----:B------:R-:W1:Y:S01]  /*02d0*/  @!P3 LDC R17, c[0x3][0x10] ;  /* 0x00c00400ff11bb82 */ /* 0x000e620000000800 */
[----:B-----5:R-:W-:-:S04]  /*02e0*/  @!P0 FFMA R11, R0, R5, RZ ;  /* 0x00000005000b8223 */ /* 0x020fc800000000ff */
[----:B--2---:R-:W-:-:S04]  /*02f0*/  @!P2 FFMA R11, R10, R14, R11 ;  /* 0x0000000e0a0ba223 */ /* 0x004fc8000000000b */
[----:B---3--:R-:W-:Y:S01]  /*0300*/  @!P1 FFMA R11, R12, R15, R11 ;  /* 0x0000000f0c0b9223 */ /* 0x008fe2000000000b */
[----:B0-----:R-:W-:-:S04]  /*0310*/  IMAD.WIDE R4, R4, 0x4, R8 ;  /* 0x0000000404047825 */ /* 0x001fc800078e0208 */
[----:B----4-:R-:W-:-:S04]  /*0320*/  @!P4 FFMA R11, R6, R16, R11 ;  /* 0x00000010060bc223 */ /* 0x010fc8000000000b */
[----:B-1----:R-:W-:-:S05]  /*0330*/  @!P3 FFMA R11, R2, R17, R11 ;  /* 0x00000011020bb223 */ /* 0x002fca000000000b */
[----:B------:R-:W-:Y:S01]  /*0340*/  STG.E desc[UR4][R4.64], R11 ;  /* 0x0000000b04007986 */ /* 0x000fe2000c101904 */
[----:B------:R-:W-:Y:S05]  /*0350*/  EXIT ;  /* 0x000000000000794d */ /* 0x000fea0003800000 */
.L_x_0:
[----:B------:R-:W-:-:S00]  /*0360*/  BRA `(.L_x_0) ;  /* 0xfffffffc00fc7947 */ /* 0x000fc0000383ffff */
[----:B------:R-:W-:-:S00]  /*0370*/  NOP ;  /* 0x0000000000007918 */ /* 0x000fc00000000000 */
        /* <DEDUP_REMOVED lines=8> */
.L_x_1:


//--------------------- .nv.shared.reserved.0     --------------------------
	.section	.nv.shared.reserved.0,"aw",@nobits
	.weak		__nv_reservedSMEM_offset_0_alias
	.size		__nv_reservedSMEM_offset_0_alias, 0, 64
	.other		__nv_reservedSMEM_offset_0_alias,@"STO_CUDA_RESERVED_SHARED STV_DEFAULT"
__nv_reservedSMEM_offset_0_alias:
	.zero		0
	.zero		64


//--------------------- .nv.constant0._Z13convolution1DPfS_ii --------------------------
	.section	.nv.constant0._Z13convolution1DPfS_ii,"a",@progbits
	.sectionflags	@""
	.align	4
.nv.constant0._Z13convolution1DPfS_ii:
	.zero		920


//--------------------- SYMBOLS --------------------------

	.type		.nv.reservedSmem.offset0,@object
	.size		.nv.reservedSmem.offset0,0x4
